//
// Generated by NVIDIA NVVM Compiler
//
// Compiler Build ID: CL-36424714
// Cuda compilation tools, release 13.0, V13.0.88
// Based on NVVM 20.0.0
//

.version 9.0
.target sm_100
.address_size 64

	// .globl	_Z16silu_fp16_kernelPK6__halfPS_i

.visible .entry _Z16silu_fp16_kernelPK6__halfPS_i(
	.param .u64 .ptr .align 1 _Z16silu_fp16_kernelPK6__halfPS_i_param_0,
	.param .u64 .ptr .align 1 _Z16silu_fp16_kernelPK6__halfPS_i_param_1,
	.param .u32 _Z16silu_fp16_kernelPK6__halfPS_i_param_2
)
{
	.reg .pred 	%p<2>;
	.reg .b16 	%rs<3>;
	.reg .b32 	%r<8>;
	.reg .b32 	%f<16>;
	.reg .b64 	%rd<8>;

	ld.param.u64 	%rd1, [_Z16silu_fp16_kernelPK6__halfPS_i_param_0];
	ld.param.u64 	%rd2, [_Z16silu_fp16_kernelPK6__halfPS_i_param_1];
	ld.param.u32 	%r2, [_Z16silu_fp16_kernelPK6__halfPS_i_param_2];
	mov.u32 	%r3, %ntid.x;
	mov.u32 	%r4, %ctaid.x;
	mov.u32 	%r5, %tid.x;
	mad.lo.s32 	%r1, %r3, %r4, %r5;
	setp.ge.s32 	%p1, %r1, %r2;
	@%p1 bra 	$L__BB0_2;
	cvta.to.global.u64 	%rd3, %rd1;
	cvta.to.global.u64 	%rd4, %rd2;
	mul.wide.s32 	%rd5, %r1, 2;
	add.s64 	%rd6, %rd3, %rd5;
	ld.global.u16 	%rs1, [%rd6];
	// begin inline asm
	{  cvt.f32.f16 %f1, %rs1;}

	// end inline asm
	fma.rn.f32 	%f3, %f1, 0fBBBB989D, 0f3F000000;
	cvt.sat.f32.f32 	%f4, %f3;
	mov.f32 	%f5, 0f4B400001;
	mov.f32 	%f6, 0f437C0000;
	fma.rm.f32 	%f7, %f4, %f6, %f5;
	add.f32 	%f8, %f7, 0fCB40007F;
	neg.f32 	%f9, %f8;
	fma.rn.f32 	%f10, %f1, 0fBFB8AA3B, %f9;
	fma.rn.f32 	%f11, %f1, 0fB2A57060, %f10;
	mov.b32 	%r6, %f7;
	shl.b32 	%r7, %r6, 23;
	mov.b32 	%f12, %r7;
	ex2.approx.ftz.f32 	%f13, %f11;
	fma.rn.f32 	%f14, %f13, %f12, 0f3F800000;
	rcp.rn.f32 	%f15, %f14;
	mul.f32 	%f2, %f1, %f15;
	// begin inline asm
	{  cvt.rn.f16.f32 %rs2, %f2;}

	// end inline asm
	add.s64 	%rd7, %rd4, %rd5;
	st.global.u16 	[%rd7], %rs2;
$L__BB0_2:
	ret;

}
	// .globl	_Z16silu_fp32_kernelPKfPfi
.visible .entry _Z16silu_fp32_kernelPKfPfi(
	.param .u64 .ptr .align 1 _Z16silu_fp32_kernelPKfPfi_param_0,
	.param .u64 .ptr .align 1 _Z16silu_fp32_kernelPKfPfi_param_1,
	.param .u32 _Z16silu_fp32_kernelPKfPfi_param_2
)
{
	.reg .pred 	%p<2>;
	.reg .b32 	%r<8>;
	.reg .b32 	%f<16>;
	.reg .b64 	%rd<8>;

	ld.param.u64 	%rd1, [_Z16silu_fp32_kernelPKfPfi_param_0];
	ld.param.u64 	%rd2, [_Z16silu_fp32_kernelPKfPfi_param_1];
	ld.param.u32 	%r2, [_Z16silu_fp32_kernelPKfPfi_param_2];
	mov.u32 	%r3, %ntid.x;
	mov.u32 	%r4, %ctaid.x;
	mov.u32 	%r5, %tid.x;
	mad.lo.s32 	%r1, %r3, %r4, %r5;
	setp.ge.s32 	%p1, %r1, %r2;
	@%p1 bra 	$L__BB1_2;
	cvta.to.global.u64 	%rd3, %rd1;
	cvta.to.global.u64 	%rd4, %rd2;
	mul.wide.s32 	%rd5, %r1, 4;
	add.s64 	%rd6, %rd3, %rd5;
	ld.global.f32 	%f1, [%rd6];
	fma.rn.f32 	%f2, %f1, 0fBBBB989D, 0f3F000000;
	cvt.sat.f32.f32 	%f3, %f2;
	mov.f32 	%f4, 0f4B400001;
	mov.f32 	%f5, 0f437C0000;
	fma.rm.f32 	%f6, %f3, %f5, %f4;
	add.f32 	%f7, %f6, 0fCB40007F;
	neg.f32 	%f8, %f7;
	fma.rn.f32 	%f9, %f1, 0fBFB8AA3B, %f8;
	fma.rn.f32 	%f10, %f1, 0fB2A57060, %f9;
	mov.b32 	%r6, %f6;
	shl.b32 	%r7, %r6, 23;
	mov.b32 	%f11, %r7;
	ex2.approx.ftz.f32 	%f12, %f10;
	fma.rn.f32 	%f13, %f12, %f11, 0f3F800000;
	rcp.rn.f32 	%f14, %f13;
	mul.f32 	%f15, %f1, %f14;
	add.s64 	%rd7, %rd4, %rd5;
	st.global.f32 	[%rd7], %f15;
$L__BB1_2:
	ret;

}


// ===== COMPILED SASS (sm_100) =====

	.target	sm_100

	.elftype	@"ET_EXEC"


//--------------------- .note.nv.tkinfo           --------------------------
	.section	.note.nv.tkinfo,"",@"SHT_NOTE"
	.sectionflags	@"SHF_NOTE_NV_TKINFO"
	.tkinfo
        /*0018*/ 	.word	0x00000002
        /*0030*/ 	.string	""
        /*0030*/ 	.string	"ptxas"
        /*0030*/ 	.string	"Cuda compilation tools, release 13.0, V13.0.88"
        /*0030*/ 	.string	"Build cuda_13.0.r13.0/compiler.36424714_0"
        /*0030*/ 	.string	"-arch sm_100 -m 64 "



//--------------------- .note.nv.cuinfo           --------------------------
	.section	.note.nv.cuinfo,"",@"SHT_NOTE"
	.sectionflags	@"SHF_NOTE_NV_CUINFO"
        /*0018*/ 	.short	0x0002
        /*001a*/ 	.short	0x0064
        /*001c*/ 	.short	0x0082
	.zero		2


//--------------------- .nv.info                  --------------------------
	.section	.nv.info,"",@"SHT_CUDA_INFO"
	.align	4


	//----- nvinfo : EIATTR_REGCOUNT
	.align		4
        /*0000*/ 	.byte	0x04, 0x2f
        /*0002*/ 	.short	(.L_1 - .L_0)
	.align		4
.L_0:
        /*0004*/ 	.word	index@(_Z16silu_fp16_kernelPK6__halfPS_i)
        /*0008*/ 	.word	0x0000000f


	//----- nvinfo : EIATTR_FRAME_SIZE
	.align		4
.L_1:
        /*000c*/ 	.byte	0x04, 0x11
        /*000e*/ 	.short	(.L_3 - .L_2)
	.align		4
.L_2:
        /*0010*/ 	.word	index@($__internal_1_$__cuda_sm20_rcp_rn_f32_slowpath)
        /*0014*/ 	.word	0x00000000


	//----- nvinfo : EIATTR_FRAME_SIZE
	.align		4
.L_3:
        /*0018*/ 	.byte	0x04, 0x11
        /*001a*/ 	.short	(.L_5 - .L_4)
	.align		4
.L_4:
        /*001c*/ 	.word	index@(_Z16silu_fp16_kernelPK6__halfPS_i)
        /*0020*/ 	.word	0x00000000


	//----- nvinfo : EIATTR_REGCOUNT
	.align		4
.L_5:
        /*0024*/ 	.byte	0x04, 0x2f
        /*0026*/ 	.short	(.L_7 - .L_6)
	.align		4
.L_6:
        /*0028*/ 	.word	index@(_Z16silu_fp32_kernelPKfPfi)
        /*002c*/ 	.word	0x0000000f


	//----- nvinfo : EIATTR_FRAME_SIZE
	.align		4
.L_7:
        /*0030*/ 	.byte	0x04, 0x11
        /*0032*/ 	.short	(.L_9 - .L_8)
	.align		4
.L_8:
        /*0034*/ 	.word	index@($__internal_0_$__cuda_sm20_rcp_rn_f32_slowpath)
        /*0038*/ 	.word	0x00000000


	//----- nvinfo : EIATTR_FRAME_SIZE
	.align		4
.L_9:
        /*003c*/ 	.byte	0x04, 0x11
        /*003e*/ 	.short	(.L_11 - .L_10)
	.align		4
.L_10:
        /*0040*/ 	.word	index@(_Z16silu_fp32_kernelPKfPfi)
        /*0044*/ 	.word	0x00000000


	//----- nvinfo : EIATTR_MIN_STACK_SIZE
	.align		4
.L_11:
        /*0048*/ 	.byte	0x04, 0x12
        /*004a*/ 	.short	(.L_13 - .L_12)
	.align		4
.L_12:
        /*004c*/ 	.word	index@(_Z16silu_fp32_kernelPKfPfi)
        /*0050*/ 	.word	0x00000000


	//----- nvinfo : EIATTR_MIN_STACK_SIZE
	.align		4
.L_13:
        /*0054*/ 	.byte	0x04, 0x12
        /*0056*/ 	.short	(.L_15 - .L_14)
	.align		4
.L_14:
        /*0058*/ 	.word	index@(_Z16silu_fp16_kernelPK6__halfPS_i)
        /*005c*/ 	.word	0x00000000
.L_15:


//--------------------- .nv.compat                --------------------------
	.section	.nv.compat,"",@"SHT_CUDA_COMPAT_INFO"
	.align	4
        /*0000*/ 	.byte	0x02, 0x09, 0x00, 0x00, 0x02, 0x02, 0x01, 0x00, 0x02, 0x05, 0x05, 0x00, 0x03, 0x07, 0x01, 0x01
        /*0010*/ 	.byte	0x02, 0x03, 0x00, 0x00, 0x02, 0x06, 0x01, 0x00, 0x04, 0x0b, 0x08, 0x00, 0x09, 0x00, 0x00, 0x00
        /*0020*/ 	.byte	0x00, 0x00, 0x00, 0x00


//--------------------- .nv.info._Z16silu_fp32_kernelPKfPfi --------------------------
	.section	.nv.info._Z16silu_fp32_kernelPKfPfi,"",@"SHT_CUDA_INFO"
	.sectionflags	@""
	.align	4


	//----- nvinfo : EIATTR_CUDA_API_VERSION
	.align		4
        /*0000*/ 	.byte	0x04, 0x37
        /*0002*/ 	.short	(.L_17 - .L_16)
.L_16:
        /*0004*/ 	.word	0x00000082


	//----- nvinfo : EIATTR_KPARAM_INFO
	.align		4
.L_17:
        /*0008*/ 	.byte	0x04, 0x17
        /*000a*/ 	.short	(.L_19 - .L_18)
.L_18:
        /*000c*/ 	.word	0x00000000
        /*0010*/ 	.short	0x0002
        /*0012*/ 	.short	0x0010
        /*0014*/ 	.byte	0x00, 0xf0, 0x11, 0x00


	//----- nvinfo : EIATTR_KPARAM_INFO
	.align		4
.L_19:
        /*0018*/ 	.byte	0x04, 0x17
        /*001a*/ 	.short	(.L_21 - .L_20)
.L_20:
        /*001c*/ 	.word	0x00000000
        /*0020*/ 	.short	0x0001
        /*0022*/ 	.short	0x0008
        /*0024*/ 	.byte	0x00, 0xf5, 0x21, 0x00


	//----- nvinfo : EIATTR_KPARAM_INFO
	.align		4
.L_21:
        /*0028*/ 	.byte	0x04, 0x17
        /*002a*/ 	.short	(.L_23 - .L_22)
.L_22:
        /*002c*/ 	.word	0x00000000
        /*0030*/ 	.short	0x0000
        /*0032*/ 	.short	0x0000
        /*0034*/ 	.byte	0x00, 0xf5, 0x21, 0x00


	//----- nvinfo : EIATTR_SPARSE_MMA_MASK
	.align		4
.L_23:
        /*0038*/ 	.byte	0x03, 0x50
        /*003a*/ 	.short	0x0000


	//----- nvinfo : EIATTR_MAXREG_COUNT
	.align		4
        /*003c*/ 	.byte	0x03, 0x1b
        /*003e*/ 	.short	0x00ff


	//----- nvinfo : EIATTR_MERCURY_ISA_VERSION
	.align		4
        /*0040*/ 	.byte	0x03, 0x5f
        /*0042*/ 	.short	0x0101


	//----- nvinfo : EIATTR_VRC_CTA_INIT_COUNT
	.align		4
        /*0044*/ 	.byte	0x02, 0x4a
	.zero		1
	.zero		1


	//----- nvinfo : EIATTR_EXIT_INSTR_OFFSETS
	.align		4
        /*0048*/ 	.byte	0x04, 0x1c
        /*004a*/ 	.short	(.L_25 - .L_24)


	//   ....[0]....
.L_24:
        /*004c*/ 	.word	0x00000070


	//   ....[1]....
        /*0050*/ 	.word	0x00000270


	//----- nvinfo : EIATTR_CRS_STACK_SIZE
	.align		4
.L_25:
        /*0054*/ 	.byte	0x04, 0x1e
        /*0056*/ 	.short	(.L_27 - .L_26)
.L_26:
        /*0058*/ 	.word	0x00000000


	//----- nvinfo : EIATTR_CBANK_PARAM_SIZE
	.align		4
.L_27:
        /*005c*/ 	.byte	0x03, 0x19
        /*005e*/ 	.short	0x0014


	//----- nvinfo : EIATTR_PARAM_CBANK
	.align		4
        /*0060*/ 	.byte	0x04, 0x0a
        /*0062*/ 	.short	(.L_29 - .L_28)
	.align		4
.L_28:
        /*0064*/ 	.word	index@(.nv.constant0._Z16silu_fp32_kernelPKfPfi)
        /*0068*/ 	.short	0x0380
        /*006a*/ 	.short	0x0014


	//----- nvinfo : EIATTR_SW_WAR
	.align		4
.L_29:
        /*006c*/ 	.byte	0x04, 0x36
        /*006e*/ 	.short	(.L_31 - .L_30)
.L_30:
        /*0070*/ 	.word	0x00000008
.L_31:


//--------------------- .nv.info._Z16silu_fp16_kernelPK6__halfPS_i --------------------------
	.section	.nv.info._Z16silu_fp16_kernelPK6__halfPS_i,"",@"SHT_CUDA_INFO"
	.sectionflags	@""
	.align	4


	//----- nvinfo : EIATTR_CUDA_API_VERSION
	.align		4
        /*0000*/ 	.byte	0x04, 0x37
        /*0002*/ 	.short	(.L_33 - .L_32)
.L_32:
        /*0004*/ 	.word	0x00000082


	//----- nvinfo : EIATTR_KPARAM_INFO
	.align		4
.L_33:
        /*0008*/ 	.byte	0x04, 0x17
        /*000a*/ 	.short	(.L_35 - .L_34)
.L_34:
        /*000c*/ 	.word	0x00000000
        /*0010*/ 	.short	0x0002
        /*0012*/ 	.short	0x0010
        /*0014*/ 	.byte	0x00, 0xf0, 0x11, 0x00


	//----- nvinfo : EIATTR_KPARAM_INFO
	.align		4
.L_35:
        /*0018*/ 	.byte	0x04, 0x17
        /*001a*/ 	.short	(.L_37 - .L_36)
.L_36:
        /*001c*/ 	.word	0x00000000
        /*0020*/ 	.short	0x0001
        /*0022*/ 	.short	0x0008
        /*0024*/ 	.byte	0x00, 0xf5, 0x21, 0x00


	//----- nvinfo : EIATTR_KPARAM_INFO
	.align		4
.L_37:
        /*0028*/ 	.byte	0x04, 0x17
        /*002a*/ 	.short	(.L_39 - .L_38)
.L_38:
        /*002c*/ 	.word	0x00000000
        /*0030*/ 	.short	0x0000
        /*0032*/ 	.short	0x0000
        /*0034*/ 	.byte	0x00, 0xf5, 0x21, 0x00


	//----- nvinfo : EIATTR_SPARSE_MMA_MASK
	.align		4
.L_39:
        /*0038*/ 	.byte	0x03, 0x50
        /*003a*/ 	.short	0x0000


	//----- nvinfo : EIATTR_MAXREG_COUNT
	.align		4
        /*003c*/ 	.byte	0x03, 0x1b
        /*003e*/ 	.short	0x00ff


	//----- nvinfo : EIATTR_MERCURY_ISA_VERSION
	.align		4
        /*0040*/ 	.byte	0x03, 0x5f
        /*0042*/ 	.short	0x0101


	//----- nvinfo : EIATTR_VRC_CTA_INIT_COUNT
	.align		4
        /*0044*/ 	.byte	0x02, 0x4a
	.zero		1
	.zero		1


	//----- nvinfo : EIATTR_EXIT_INSTR_OFFSETS
	.align		4
        /*0048*/ 	.byte	0x04, 0x1c
        /*004a*/ 	.short	(.L_41 - .L_40)


	//   ....[0]....
.L_40:
        /*004c*/ 	.word	0x00000070


	//   ....[1]....
        /*0050*/ 	.word	0x00000290


	//----- nvinfo : EIATTR_CRS_STACK_SIZE
	.align		4
.L_41:
        /*0054*/ 	.byte	0x04, 0x1e
        /*0056*/ 	.short	(.L_43 - .L_42)
.L_42:
        /*0058*/ 	.word	0x00000000


	//----- nvinfo : EIATTR_CBANK_PARAM_SIZE
	.align		4
.L_43:
        /*005c*/ 	.byte	0x03, 0x19
        /*005e*/ 	.short	0x0014


	//----- nvinfo : EIATTR_PARAM_CBANK
	.align		4
        /*0060*/ 	.byte	0x04, 0x0a
        /*0062*/ 	.short	(.L_45 - .L_44)
	.align		4
.L_44:
        /*0064*/ 	.word	index@(.nv.constant0._Z16silu_fp16_kernelPK6__halfPS_i)
        /*0068*/ 	.short	0x0380
        /*006a*/ 	.short	0x0014


	//----- nvinfo : EIATTR_SW_WAR
	.align		4
.L_45:
        /*006c*/ 	.byte	0x04, 0x36
        /*006e*/ 	.short	(.L_47 - .L_46)
.L_46:
        /*0070*/ 	.word	0x00000008
.L_47:


//--------------------- .nv.callgraph             --------------------------
	.section	.nv.callgraph,"",@"SHT_CUDA_CALLGRAPH"
	.align	4
	.sectionentsize	8
	.align		4
        /*0000*/ 	.word	0x00000000
	.align		4
        /*0004*/ 	.word	0xffffffff
	.align		4
        /*0008*/ 	.word	0x00000000
	.align		4
        /*000c*/ 	.word	0xfffffffe
	.align		4
        /*0010*/ 	.word	0x00000000
	.align		4
        /*0014*/ 	.word	0xfffffffd
	.align		4
        /*0018*/ 	.word	0x00000000
	.align		4
        /*001c*/ 	.word	0xfffffffc


//--------------------- .text._Z16silu_fp32_kernelPKfPfi --------------------------
	.section	.text._Z16silu_fp32_kernelPKfPfi,"ax",@progbits
	.align	128
        .global         _Z16silu_fp32_kernelPKfPfi
        .type           _Z16silu_fp32_kernelPKfPfi,@function
        .size           _Z16silu_fp32_kernelPKfPfi,(.L_x_16 - _Z16silu_fp32_kernelPKfPfi)
        .other          _Z16silu_fp32_kernelPKfPfi,@"STO_CUDA_ENTRY STV_DEFAULT"
_Z16silu_fp32_kernelPKfPfi:
.text._Z16silu_fp32_kernelPKfPfi:
[----:B------:R-:W-:Y:S01]  /*0000*/  LDC R1, c[0x0][0x37c] ;  /* 0x0000df00ff017b82 */ /* 0x000fe20000000800 */
[----:B------:R-:W0:Y:S01]  /*0010*/  S2R R3, SR_CTAID.X ;  /* 0x0000000000037919 */ /* 0x000e220000002500 */
[----:B------:R-:W0:Y:S01]  /*0020*/  LDCU UR4, c[0x0][0x360] ;  /* 0x00006c00ff0477ac */ /* 0x000e220008000800 */
[----:B------:R-:W0:Y:S01]  /*0030*/  S2R R0, SR_TID.X ;  /* 0x0000000000007919 */ /* 0x000e220000002100 */
[----:B------:R-:W1:Y:S01]  /*0040*/  LDCU UR5, c[0x0][0x390] ;  /* 0x00007200ff0577ac */ /* 0x000e620008000800 */
[----:B0-----:R-:W-:-:S05]  /*0050*/  IMAD R3, R3, UR4, R0 ;  /* 0x0000000403037c24 */ /* 0x001fca000f8e0200 */
[----:B-1----:R-:W-:-:S13]  /*0060*/  ISETP.GE.AND P0, PT, R3, UR5, PT ;  /* 0x0000000503007c0c */ /* 0x002fda000bf06270 */
[----:B------:R-:W-:Y:S05]  /*0070*/  @P0 EXIT ;  /* 0x000000000000094d */ /* 0x000fea0003800000 */
[----:B------:R-:W0:Y:S01]  /*0080*/  LDC.64 R4, c[0x0][0x380] ;  /* 0x0000e000ff047b82 */ /* 0x000e220000000a00 */
[----:B------:R-:W1:Y:S01]  /*0090*/  LDCU.64 UR4, c[0x0][0x358] ;  /* 0x00006b00ff0477ac */ /* 0x000e620008000a00 */
[----:B0-----:R-:W-:-:S06]  /*00a0*/  IMAD.WIDE R4, R3, 0x4, R4 ;  /* 0x0000000403047825 */ /* 0x001fcc00078e0204 */
[----:B-1----:R-:W2:Y:S01]  /*00b0*/  LDG.E R4, desc[UR4][R4.64] ;  /* 0x0000000404047981 */ /* 0x002ea2000c1e1900 */
[----:B------:R-:W-:Y:S01]  /*00c0*/  IMAD.MOV.U32 R7, RZ, RZ, 0x3bbb989d ;  /* 0x3bbb989dff077424 */ /* 0x000fe200078e00ff */
[----:B------:R-:W-:Y:S01]  /*00d0*/  BSSY.RECONVERGENT B0, `(.L_x_0) ;  /* 0x0000015000007945 */ /* 0x000fe20003800200 */
[----:B------:R-:W-:Y:S02]  /*00e0*/  IMAD.MOV.U32 R9, RZ, RZ, 0x437c0000 ;  /* 0x437c0000ff097424 */ /* 0x000fe400078e00ff */
[----:B--2---:R-:W-:-:S04]  /*00f0*/  FFMA.SAT R0, R4, -R7, 0.5 ;  /* 0x3f00000004007423 */ /* 0x004fc80000002807 */
[----:B------:R-:W-:-:S04]  /*0100*/  FFMA.RM R0, R0, R9, 12582913 ;  /* 0x4b40000100007423 */ /* 0x000fc80000004009 */
[C---:B------:R-:W-:Y:S01]  /*0110*/  FADD R7, R0.reuse, -12583039 ;  /* 0xcb40007f00077421 */ /* 0x040fe20000000000 */
[----:B------:R-:W-:-:S03]  /*0120*/  SHF.L.U32 R0, R0, 0x17, RZ ;  /* 0x0000001700007819 */ /* 0x000fc600000006ff */
[----:B------:R-:W-:-:S04]  /*0130*/  FFMA R7, R4, -1.4426950216293334961, -R7 ;  /* 0xbfb8aa3b04077823 */ /* 0x000fc80000000807 */
[----:B------:R-:W-:-:S06]  /*0140*/  FFMA R7, R4, -1.925963033500011079e-08, R7 ;  /* 0xb2a5706004077823 */ /* 0x000fcc0000000007 */
[----:B------:R-:W0:Y:S02]  /*0150*/  MUFU.EX2 R7, R7 ;  /* 0x0000000700077308 */ /* 0x000e240000000800 */
[----:B0-----:R-:W-:-:S04]  /*0160*/  FFMA R0, R0, R7, 1 ;  /* 0x3f80000000007423 */ /* 0x001fc80000000007 */
[----:B------:R-:W-:-:S05]  /*0170*/  VIADD R2, R0, 0x1800000 ;  /* 0x0180000000027836 */ /* 0x000fca0000000000 */
[----:B------:R-:W-:-:S04]  /*0180*/  LOP3.LUT R2, R2, 0x7f800000, RZ, 0xc0, !PT ;  /* 0x7f80000002027812 */ /* 0x000fc800078ec0ff */
[----:B------:R-:W-:-:S13]  /*0190*/  ISETP.GT.U32.AND P0, PT, R2, 0x1ffffff, PT ;  /* 0x01ffffff0200780c */ /* 0x000fda0003f04070 */
[----:B------:R-:W-:Y:S05]  /*01a0*/  @P0 BRA `(.L_x_1) ;  /* 0x00000000000c0947 */ /* 0x000fea0003800000 */
[----:B------:R-:W-:-:S07]  /*01b0*/  MOV R6, 0x1d0 ;  /* 0x000001d000067802 */ /* 0x000fce0000000f00 */
[----:B------:R-:W-:Y:S05]  /*01c0*/  CALL.REL.NOINC `($__internal_0_$__cuda_sm20_rcp_rn_f32_slowpath) ;  /* 0x00000000002c7944 */ /* 0x000fea0003c00000 */
[----:B------:R-:W-:Y:S05]  /*01d0*/  BRA `(.L_x_2) ;  /* 0x0000000000107947 */ /* 0x000fea0003800000 */
.L_x_1:
[----:B------:R-:W0:Y:S02]  /*01e0*/  MUFU.RCP R5, R0 ;  /* 0x0000000000057308 */ /* 0x000e240000001000 */
[----:B0-----:R-:W-:-:S04]  /*01f0*/  FFMA R2, R0, R5, -1 ;  /* 0xbf80000000027423 */ /* 0x001fc80000000005 */
[----:B------:R-:W-:-:S04]  /*0200*/  FADD.FTZ R2, -R2, -RZ ;  /* 0x800000ff02027221 */ /* 0x000fc80000010100 */
[----:B------:R-:W-:-:S07]  /*0210*/  FFMA R5, R5, R2, R5 ;  /* 0x0000000205057223 */ /* 0x000fce0000000005 */
.L_x_2:
[----:B------:R-:W-:Y:S05]  /*0220*/  BSYNC.RECONVERGENT B0 ;  /* 0x0000000000007941 */ /* 0x000fea0003800200 */
.L_x_0:
[----:B------:R-:W0:Y:S01]  /*0230*/  LDC.64 R6, c[0x0][0x388] ;  /* 0x0000e200ff067b82 */ /* 0x000e220000000a00 */
[----:B------:R-:W-:Y:S01]  /*0240*/  FMUL R5, R4, R5 ;  /* 0x0000000504057220 */ /* 0x000fe20000400000 */
[----:B0-----:R-:W-:-:S05]  /*0250*/  IMAD.WIDE R2, R3, 0x4, R6 ;  /* 0x0000000403027825 */ /* 0x001fca00078e0206 */
[----:B------:R-:W-:Y:S01]  /*0260*/  STG.E desc[UR4][R2.64], R5 ;  /* 0x0000000502007986 */ /* 0x000fe2000c101904 */
[----:B------:R-:W-:Y:S05]  /*0270*/  EXIT ;  /* 0x000000000000794d */ /* 0x000fea0003800000 */
        .weak           $__internal_0_$__cuda_sm20_rcp_rn_f32_slowpath
        .type           $__internal_0_$__cuda_sm20_rcp_rn_f32_slowpath,@function
        .size           $__internal_0_$__cuda_sm20_rcp_rn_f32_slowpath,(.L_x_16 - $__internal_0_$__cuda_sm20_rcp_rn_f32_slowpath)
$__internal_0_$__cuda_sm20_rcp_rn_f32_slowpath:
[----:B------:R-:W-:Y:S01]  /*0280*/  IMAD.SHL.U32 R2, R0, 0x2, RZ ;  /* 0x0000000200027824 */ /* 0x000fe200078e00ff */
[----:B------:R-:W-:Y:S04]  /*0290*/  BSSY.RECONVERGENT B1, `(.L_x_3) ;  /* 0x0000030000017945 */ /* 0x000fe80003800200 */
[----:B------:R-:W-:-:S04]  /*02a0*/  SHF.R.U32.HI R2, RZ, 0x18, R2 ;  /* 0x00000018ff027819 */ /* 0x000fc80000011602 */
[----:B------:R-:W-:-:S13]  /*02b0*/  ISETP.NE.U32.AND P0, PT, R2, RZ, PT ;  /* 0x000000ff0200720c */ /* 0x000fda0003f05070 */
[----:B------:R-:W-:Y:S05]  /*02c0*/  @P0 BRA `(.L_x_4) ;  /* 0x0000000000280947 */ /* 0x000fea0003800000 */
[----:B------:R-:W-:-:S04]  /*02d0*/  SHF.L.U32 R2, R0, 0x1, RZ ;  /* 0x0000000100027819 */ /* 0x000fc800000006ff */
[----:B------:R-:W-:-:S13]  /*02e0*/  ISETP.NE.AND P0, PT, R2, RZ, PT ;  /* 0x000000ff0200720c */ /* 0x000fda0003f05270 */
[----:B------:R-:W-:Y:S01]  /*02f0*/  @P0 FFMA R7, R0, 1.84467440737095516160e+19, RZ ;  /* 0x5f80000000070823 */ /* 0x000fe200000000ff */
[----:B------:R-:W-:Y:S08]  /*0300*/  @!P0 MUFU.RCP R5, R0 ;  /* 0x0000000000058308 */ /* 0x000ff00000001000 */
[----:B------:R-:W0:Y:S02]  /*0310*/  @P0 MUFU.RCP R2, R7 ;  /* 0x0000000700020308 */ /* 0x000e240000001000 */
[----:B0-----:R-:W-:-:S04]  /*0320*/  @P0 FFMA R8, R7, R2, -1 ;  /* 0xbf80000007080423 */ /* 0x001fc80000000002 */
[----:B------:R-:W-:-:S04]  /*0330*/  @P0 FADD.FTZ R9, -R8, -RZ ;  /* 0x800000ff08090221 */ /* 0x000fc80000010100 */
[----:B------:R-:W-:-:S04]  /*0340*/  @P0 FFMA R2, R2, R9, R2 ;  /* 0x0000000902020223 */ /* 0x000fc80000000002 */
[----:B------:R-:W-:Y:S01]  /*0350*/  @P0 FFMA R5, R2, 1.84467440737095516160e+19, RZ ;  /* 0x5f80000002050823 */ /* 0x000fe200000000ff */
[----:B------:R-:W-:Y:S06]  /*0360*/  BRA `(.L_x_5) ;  /* 0x0000000000887947 */ /* 0x000fec0003800000 */
.L_x_4:
[----:B------:R-:W-:-:S05]  /*0370*/  VIADD R5, R2, 0xffffff03 ;  /* 0xffffff0302057836 */ /* 0x000fca0000000000 */
[----:B------:R-:W-:-:S13]  /*0380*/  ISETP.GT.U32.AND P0, PT, R5, 0x1, PT ;  /* 0x000000010500780c */ /* 0x000fda0003f04070 */
[----:B------:R-:W-:Y:S05]  /*0390*/  @P0 BRA `(.L_x_6) ;  /* 0x0000000000780947 */ /* 0x000fea0003800000 */
[----:B------:R-:W-:Y:S01]  /*03a0*/  LOP3.LUT R7, R0, 0x7fffff, RZ, 0xc0, !PT ;  /* 0x007fffff00077812 */ /* 0x000fe200078ec0ff */
[----:B------:R-:W-:-:S03]  /*03b0*/  HFMA2 R12, -RZ, RZ, 0, 1.78813934326171875e-07 ;  /* 0x00000003ff0c7431 */ /* 0x000fc600000001ff */
[----:B------:R-:W-:-:S04]  /*03c0*/  LOP3.LUT R7, R7, 0x3f800000, RZ, 0xfc, !PT ;  /* 0x3f80000007077812 */ /* 0x000fc800078efcff */
[----:B------:R-:W0:Y:S01]  /*03d0*/  MUFU.RCP R8, R7 ;  /* 0x0000000700087308 */ /* 0x000e220000001000 */
[----:B------:R-:W-:Y:S01]  /*03e0*/  SHF.L.U32 R11, R12, R5, RZ ;  /* 0x000000050c0b7219 */ /* 0x000fe200000006ff */
[----:B0-----:R-:W-:-:S04]  /*03f0*/  FFMA R9, R7, R8, -1 ;  /* 0xbf80000007097423 */ /* 0x001fc80000000008 */
[----:B------:R-:W-:-:S04]  /*0400*/  FADD.FTZ R9, -R9, -RZ ;  /* 0x800000ff09097221 */ /* 0x000fc80000010100 */
[CCC-:B------:R-:W-:Y:S01]  /*0410*/  FFMA.RM R10, R8.reuse, R9.reuse, R8.reuse ;  /* 0x00000009080a7223 */ /* 0x1c0fe20000004008 */
[----:B------:R-:W-:-:S04]  /*0420*/  FFMA.RP R9, R8, R9, R8 ;  /* 0x0000000908097223 */ /* 0x000fc80000008008 */
[C---:B------:R-:W-:Y:S02]  /*0430*/  LOP3.LUT R8, R10.reuse, 0x7fffff, RZ, 0xc0, !PT ;  /* 0x007fffff0a087812 */ /* 0x040fe400078ec0ff */
[----:B------:R-:W-:Y:S02]  /*0440*/  FSETP.NEU.FTZ.AND P0, PT, R10, R9, PT ;  /* 0x000000090a00720b */ /* 0x000fe40003f1d000 */
[----:B------:R-:W-:Y:S02]  /*0450*/  LOP3.LUT R8, R8, 0x800000, RZ, 0xfc, !PT ;  /* 0x0080000008087812 */ /* 0x000fe400078efcff */
[----:B------:R-:W-:Y:S02]  /*0460*/  SEL R9, RZ, 0xffffffff, !P0 ;  /* 0xffffffffff097807 */ /* 0x000fe40004000000 */
[----:B------:R-:W-:-:S03]  /*0470*/  LOP3.LUT R10, R11, R8, RZ, 0xc0, !PT ;  /* 0x000000080b0a7212 */ /* 0x000fc600078ec0ff */
[----:B------:R-:W-:Y:S01]  /*0480*/  IMAD.MOV R9, RZ, RZ, -R9 ;  /* 0x000000ffff097224 */ /* 0x000fe200078e0a09 */
[----:B------:R-:W-:-:S04]  /*0490*/  SHF.R.U32.HI R10, RZ, R5, R10 ;  /* 0x00000005ff0a7219 */ /* 0x000fc8000001160a */
[----:B------:R-:W-:Y:S02]  /*04a0*/  LOP3.LUT P1, RZ, R9, R5, R8, 0xf8, !PT ;  /* 0x0000000509ff7212 */ /* 0x000fe4000782f808 */
[C---:B------:R-:W-:Y:S02]  /*04b0*/  LOP3.LUT P0, RZ, R10.reuse, 0x1, RZ, 0xc0, !PT ;  /* 0x000000010aff7812 */ /* 0x040fe4000780c0ff */
[----:B------:R-:W-:-:S04]  /*04c0*/  LOP3.LUT P2, RZ, R10, 0x2, RZ, 0xc0, !PT ;  /* 0x000000020aff7812 */ /* 0x000fc8000784c0ff */
[----:B------:R-:W-:Y:S02]  /*04d0*/  PLOP3.LUT P0, PT, P0, P1, P2, 0xe0, 0x0 ;  /* 0x000000000000781c */ /* 0x000fe40000703c20 */
[----:B------:R-:W-:Y:S02]  /*04e0*/  LOP3.LUT P1, RZ, R0, 0x7fffff, RZ, 0xc0, !PT ;  /* 0x007fffff00ff7812 */ /* 0x000fe4000782c0ff */
[----:B------:R-:W-:-:S04]  /*04f0*/  SEL R5, RZ, 0x1, !P0 ;  /* 0x00000001ff057807 */ /* 0x000fc80004000000 */
[----:B------:R-:W-:-:S04]  /*0500*/  IADD3 R5, PT, PT, -R5, RZ, RZ ;  /* 0x000000ff05057210 */ /* 0x000fc80007ffe1ff */
[----:B------:R-:W-:Y:S01]  /*0510*/  ISETP.GE.AND P0, PT, R5, RZ, PT ;  /* 0x000000ff0500720c */ /* 0x000fe20003f06270 */
[----:B------:R-:W-:-:S05]  /*0520*/  VIADD R5, R2, 0xffffff04 ;  /* 0xffffff0402057836 */ /* 0x000fca0000000000 */
[----:B------:R-:W-:-:S07]  /*0530*/  SHF.R.U32.HI R5, RZ, R5, R8 ;  /* 0x00000005ff057219 */ /* 0x000fce0000011608 */
[----:B------:R-:W-:-:S05]  /*0540*/  @!P0 IADD3 R5, PT, PT, R5, 0x1, RZ ;  /* 0x0000000105058810 */ /* 0x000fca0007ffe0ff */
[----:B------:R-:W-:-:S05]  /*0550*/  @!P1 IMAD.SHL.U32 R5, R5, 0x2, RZ ;  /* 0x0000000205059824 */ /* 0x000fca00078e00ff */
[----:B------:R-:W-:Y:S01]  /*0560*/  LOP3.LUT R5, R5, 0x80000000, R0, 0xf8, !PT ;  /* 0x8000000005057812 */ /* 0x000fe200078ef800 */
[----:B------:R-:W-:Y:S06]  /*0570*/  BRA `(.L_x_5) ;  /* 0x0000000000047947 */ /* 0x000fec0003800000 */
.L_x_6:
[----:B------:R0:W1:Y:S02]  /*0580*/  MUFU.RCP R5, R0 ;  /* 0x0000000000057308 */ /* 0x0000640000001000 */
.L_x_5:
[----:B------:R-:W-:Y:S05]  /*0590*/  BSYNC.RECONVERGENT B1 ;  /* 0x0000000000017941 */ /* 0x000fea0003800200 */
.L_x_3:
[----:B------:R-:W-:-:S04]  /*05a0*/  MOV R7, 0x0 ;  /* 0x0000000000077802 */ /* 0x000fc80000000f00 */
[----:B01----:R-:W-:Y:S05]  /*05b0*/  RET.REL.NODEC R6 `(_Z16silu_fp32_kernelPKfPfi) ;  /* 0xfffffff806907950 */ /* 0x003fea0003c3ffff */
.L_x_7:
[----:B------:R-:W-:-:S00]  /*05c0*/  BRA `(.L_x_7) ;  /* 0xfffffffc00fc7947 */ /* 0x000fc0000383ffff */
[----:B------:R-:W-:-:S00]  /*05d0*/  NOP ;  /* 0x0000000000007918 */ /* 0x000fc00000000000 */
        /* <DEDUP_REMOVED lines=10> */
.L_x_16:


//--------------------- .text._Z16silu_fp16_kernelPK6__halfPS_i --------------------------
	.section	.text._Z16silu_fp16_kernelPK6__halfPS_i,"ax",@progbits
	.align	128
        .global         _Z16silu_fp16_kernelPK6__halfPS_i
        .type           _Z16silu_fp16_kernelPK6__halfPS_i,@function
        .size           _Z16silu_fp16_kernelPK6__halfPS_i,(.L_x_17 - _Z16silu_fp16_kernelPK6__halfPS_i)
        .other          _Z16silu_fp16_kernelPK6__halfPS_i,@"STO_CUDA_ENTRY STV_DEFAULT"
_Z16silu_fp16_kernelPK6__halfPS_i:
.text._Z16silu_fp16_kernelPK6__halfPS_i:
        /* <DEDUP_REMOVED lines=10> */
[----:B0-----:R-:W-:-:S05]  /*00a0*/  IMAD.WIDE R6, R3, 0x2, R6 ;  /* 0x0000000203067825 */ /* 0x001fca00078e0206 */
[----:B-1----:R-:W2:Y:S01]  /*00b0*/  LDG.E.U16 R4, desc[UR4][R6.64] ;  /* 0x0000000406047981 */ /* 0x002ea2000c1e1500 */
[----:B------:R-:W-:Y:S01]  /*00c0*/  IMAD.MOV.U32 R5, RZ, RZ, 0x3bbb989d ;  /* 0x3bbb989dff057424 */ /* 0x000fe200078e00ff */
[----:B------:R-:W-:Y:S01]  /*00d0*/  BSSY.RECONVERGENT B0, `(.L_x_8) ;  /* 0x0000016000007945 */ /* 0x000fe20003800200 */
[----:B------:R-:W-:Y:S02]  /*00e0*/  IMAD.MOV.U32 R9, RZ, RZ, 0x437c0000 ;  /* 0x437c0000ff097424 */ /* 0x000fe400078e00ff */
[----:B--2---:R-:W-:-:S05]  /*00f0*/  HADD2.F32 R4, -RZ, R4.H0_H0 ;  /* 0x20000004ff047230 */ /* 0x004fca0000004100 */
[----:B------:R-:W-:-:S04]  /*0100*/  FFMA.SAT R0, R4, -R5, 0.5 ;  /* 0x3f00000004007423 */ /* 0x000fc80000002805 */
        /* <DEDUP_REMOVED lines=12> */
[----:B------:R-:W-:Y:S05]  /*01d0*/  CALL.REL.NOINC `($__internal_1_$__cuda_sm20_rcp_rn_f32_slowpath) ;  /* 0x0000000000307944 */ /* 0x000fea0003c00000 */
[----:B------:R-:W-:Y:S05]  /*01e0*/  BRA `(.L_x_10) ;  /* 0x0000000000107947 */ /* 0x000fea0003800000 */
.L_x_9:
[----:B------:R-:W0:Y:S02]  /*01f0*/  MUFU.RCP R5, R0 ;  /* 0x0000000000057308 */ /* 0x000e240000001000 */
[----:B0-----:R-:W-:-:S04]  /*0200*/  FFMA R2, R0, R5, -1 ;  /* 0xbf80000000027423 */ /* 0x001fc80000000005 */
[----:B------:R-:W-:-:S04]  /*0210*/  FADD.FTZ R2, -R2, -RZ ;  /* 0x800000ff02027221 */ /* 0x000fc80000010100 */
[----:B------:R-:W-:-:S07]  /*0220*/  FFMA R5, R5, R2, R5 ;  /* 0x0000000205057223 */ /* 0x000fce0000000005 */
.L_x_10:
[----:B------:R-:W-:Y:S05]  /*0230*/  BSYNC.RECONVERGENT B0 ;  /* 0x0000000000007941 */ /* 0x000fea0003800200 */
.L_x_8:
[----:B------:R-:W0:Y:S01]  /*0240*/  LDC.64 R6, c[0x0][0x388] ;  /* 0x0000e200ff067b82 */ /* 0x000e220000000a00 */
[----:B------:R-:W-:-:S05]  /*0250*/  FMUL R5, R4, R5 ;  /* 0x0000000504057220 */ /* 0x000fca0000400000 */
[----:B------:R-:W-:Y:S01]  /*0260*/  F2FP.F16.F32.PACK_AB R5, RZ, R5 ;  /* 0x00000005ff05723e */ /* 0x000fe200000000ff */
[----:B0-----:R-:W-:-:S05]  /*0270*/  IMAD.WIDE R2, R3, 0x2, R6 ;  /* 0x0000000203027825 */ /* 0x001fca00078e0206 */
[----:B------:R-:W-:Y:S01]  /*0280*/  STG.E.U16 desc[UR4][R2.64], R5 ;  /* 0x0000000502007986 */ /* 0x000fe2000c101504 */
[----:B------:R-:W-:Y:S05]  /*0290*/  EXIT ;  /* 0x000000000000794d */ /* 0x000fea0003800000 */
        .weak           $__internal_1_$__cuda_sm20_rcp_rn_f32_slowpath
        .type           $__internal_1_$__cuda_sm20_rcp_rn_f32_slowpath,@function
        .size           $__internal_1_$__cuda_sm20_rcp_rn_f32_slowpath,(.L_x_17 - $__internal_1_$__cuda_sm20_rcp_rn_f32_slowpath)
$__internal_1_$__cuda_sm20_rcp_rn_f32_slowpath:
        /* <DEDUP_REMOVED lines=15> */
.L_x_12:
        /* <DEDUP_REMOVED lines=33> */
.L_x_14:
[----:B------:R0:W1:Y:S02]  /*05a0*/  MUFU.RCP R5, R0 ;  /* 0x0000000000057308 */ /* 0x0000640000001000 */
.L_x_13:
[----:B------:R-:W-:Y:S05]  /*05b0*/  BSYNC.RECONVERGENT B1 ;  /* 0x0000000000017941 */ /* 0x000fea0003800200 */
.L_x_11:
[----:B------:R-:W-:-:S04]  /*05c0*/  MOV R7, 0x0 ;  /* 0x0000000000077802 */ /* 0x000fc80000000f00 */
[----:B01----:R-:W-:Y:S05]  /*05d0*/  RET.REL.NODEC R6 `(_Z16silu_fp16_kernelPK6__halfPS_i) ;  /* 0xfffffff806887950 */ /* 0x003fea0003c3ffff */
.L_x_15:
        /* <DEDUP_REMOVED lines=10> */
.L_x_17:


//--------------------- .nv.shared.reserved.0     --------------------------
	.section	.nv.shared.reserved.0,"aw",@nobits
	.weak		__nv_reservedSMEM_offset_0_alias
	.size		__nv_reservedSMEM_offset_0_alias, 0, 64
	.other		__nv_reservedSMEM_offset_0_alias,@"STO_CUDA_RESERVED_SHARED STV_DEFAULT"
__nv_reservedSMEM_offset_0_alias:
	.zero		0
	.zero		64


//--------------------- .nv.constant0._Z16silu_fp32_kernelPKfPfi --------------------------
	.section	.nv.constant0._Z16silu_fp32_kernelPKfPfi,"a",@progbits
	.sectionflags	@""
	.align	4
.nv.constant0._Z16silu_fp32_kernelPKfPfi:
	.zero		916


//--------------------- .nv.constant0._Z16silu_fp16_kernelPK6__halfPS_i --------------------------
	.section	.nv.constant0._Z16silu_fp16_kernelPK6__halfPS_i,"a",@progbits
	.sectionflags	@""
	.align	4
.nv.constant0._Z16silu_fp16_kernelPK6__halfPS_i:
	.zero		916


//--------------------- SYMBOLS --------------------------

	.type		.nv.reservedSmem.offset0,@object
	.size		.nv.reservedSmem.offset0,0x4
